//
// Generated by NVIDIA NVVM Compiler
//
// Compiler Build ID: CL-36424714
// Cuda compilation tools, release 13.0, V13.0.88
// Based on NVVM 20.0.0
//

.version 9.0
.target sm_100
.address_size 64

	// .globl	_Z15find_successreqPiS_S_S_S_S_S_S_S_S_S_S_

.visible .entry _Z15find_successreqPiS_S_S_S_S_S_S_S_S_S_S_(
	.param .u64 .ptr .align 1 _Z15find_successreqPiS_S_S_S_S_S_S_S_S_S_S__param_0,
	.param .u64 .ptr .align 1 _Z15find_successreqPiS_S_S_S_S_S_S_S_S_S_S__param_1,
	.param .u64 .ptr .align 1 _Z15find_successreqPiS_S_S_S_S_S_S_S_S_S_S__param_2,
	.param .u64 .ptr .align 1 _Z15find_successreqPiS_S_S_S_S_S_S_S_S_S_S__param_3,
	.param .u64 .ptr .align 1 _Z15find_successreqPiS_S_S_S_S_S_S_S_S_S_S__param_4,
	.param .u64 .ptr .align 1 _Z15find_successreqPiS_S_S_S_S_S_S_S_S_S_S__param_5,
	.param .u64 .ptr .align 1 _Z15find_successreqPiS_S_S_S_S_S_S_S_S_S_S__param_6,
	.param .u64 .ptr .align 1 _Z15find_successreqPiS_S_S_S_S_S_S_S_S_S_S__param_7,
	.param .u64 .ptr .align 1 _Z15find_successreqPiS_S_S_S_S_S_S_S_S_S_S__param_8,
	.param .u64 .ptr .align 1 _Z15find_successreqPiS_S_S_S_S_S_S_S_S_S_S__param_9,
	.param .u64 .ptr .align 1 _Z15find_successreqPiS_S_S_S_S_S_S_S_S_S_S__param_10,
	.param .u64 .ptr .align 1 _Z15find_successreqPiS_S_S_S_S_S_S_S_S_S_S__param_11
)
{
	.local .align 4 .b8 	__local_depot0[100];
	.reg .b64 	%SP;
	.reg .b64 	%SPL;
	.reg .pred 	%p<13>;
	.reg .b16 	%rs<6>;
	.reg .b32 	%r<34>;
	.reg .b64 	%rd<40>;

	mov.u64 	%SPL, __local_depot0;
	ld.param.u64 	%rd10, [_Z15find_successreqPiS_S_S_S_S_S_S_S_S_S_S__param_0];
	ld.param.u64 	%rd11, [_Z15find_successreqPiS_S_S_S_S_S_S_S_S_S_S__param_1];
	ld.param.u64 	%rd12, [_Z15find_successreqPiS_S_S_S_S_S_S_S_S_S_S__param_2];
	ld.param.u64 	%rd13, [_Z15find_successreqPiS_S_S_S_S_S_S_S_S_S_S__param_3];
	ld.param.u64 	%rd18, [_Z15find_successreqPiS_S_S_S_S_S_S_S_S_S_S__param_4];
	ld.param.u64 	%rd14, [_Z15find_successreqPiS_S_S_S_S_S_S_S_S_S_S__param_5];
	ld.param.u64 	%rd15, [_Z15find_successreqPiS_S_S_S_S_S_S_S_S_S_S__param_9];
	ld.param.u64 	%rd16, [_Z15find_successreqPiS_S_S_S_S_S_S_S_S_S_S__param_10];
	ld.param.u64 	%rd17, [_Z15find_successreqPiS_S_S_S_S_S_S_S_S_S_S__param_11];
	cvta.to.global.u64 	%rd19, %rd18;
	add.u64 	%rd1, %SPL, 0;
	mov.u32 	%r1, %ctaid.x;
	mov.u32 	%r2, %tid.x;
	mul.wide.u32 	%rd21, %r1, 4;
	add.s64 	%rd22, %rd19, %rd21;
	ld.global.u32 	%r20, [%rd22];
	setp.ge.s32 	%p1, %r2, %r20;
	@%p1 bra 	$L__BB0_15;
	mov.b32 	%r30, 0;
	st.local.u32 	[%rd1], %r30;
	st.local.u32 	[%rd1+4], %r30;
	st.local.u32 	[%rd1+8], %r30;
	st.local.u32 	[%rd1+12], %r30;
	st.local.u32 	[%rd1+16], %r30;
	st.local.u32 	[%rd1+20], %r30;
	st.local.u32 	[%rd1+24], %r30;
	st.local.u32 	[%rd1+28], %r30;
	st.local.u32 	[%rd1+32], %r30;
	st.local.u32 	[%rd1+36], %r30;
	st.local.u32 	[%rd1+40], %r30;
	st.local.u32 	[%rd1+44], %r30;
	st.local.u32 	[%rd1+48], %r30;
	st.local.u32 	[%rd1+52], %r30;
	st.local.u32 	[%rd1+56], %r30;
	st.local.u32 	[%rd1+60], %r30;
	st.local.u32 	[%rd1+64], %r30;
	st.local.u32 	[%rd1+68], %r30;
	st.local.u32 	[%rd1+72], %r30;
	st.local.u32 	[%rd1+76], %r30;
	st.local.u32 	[%rd1+80], %r30;
	st.local.u32 	[%rd1+84], %r30;
	st.local.u32 	[%rd1+88], %r30;
	st.local.u32 	[%rd1+92], %r30;
	st.local.u32 	[%rd1+96], %r30;
	setp.eq.s32 	%p2, %r1, 0;
	@%p2 bra 	$L__BB0_3;
	add.s32 	%r22, %r1, -1;
	cvta.to.global.u64 	%rd23, %rd17;
	mul.wide.u32 	%rd24, %r22, 4;
	add.s64 	%rd25, %rd23, %rd24;
	ld.global.u32 	%r30, [%rd25];
$L__BB0_3:
	add.s32 	%r5, %r30, %r2;
	cvta.to.global.u64 	%rd26, %rd10;
	mul.wide.s32 	%rd27, %r5, 4;
	add.s64 	%rd28, %rd26, %rd27;
	ld.global.u32 	%r31, [%rd28];
	setp.eq.s32 	%p3, %r31, -1;
	@%p3 bra 	$L__BB0_15;
	cvta.to.global.u64 	%rd29, %rd11;
	add.s64 	%rd2, %rd29, %rd27;
	ld.global.u32 	%r23, [%rd2];
	setp.gt.s32 	%p4, %r31, %r23;
	@%p4 bra 	$L__BB0_15;
	cvta.to.global.u64 	%rd31, %rd14;
	add.s64 	%rd3, %rd31, %rd27;
	cvta.to.global.u64 	%rd33, %rd13;
	add.s64 	%rd4, %rd33, %rd21;
	cvta.to.global.u64 	%rd5, %rd15;
	cvta.to.global.u64 	%rd6, %rd16;
	cvta.to.global.u64 	%rd7, %rd12;
$L__BB0_6:
	mov.u32 	%r7, %r31;
	mul.wide.s32 	%rd35, %r7, 4;
	add.s64 	%rd8, %rd5, %rd35;
	add.s64 	%rd9, %rd6, %rd35;
	ld.global.u32 	%r8, [%rd9];
	setp.lt.s32 	%p5, %r8, 1;
	@%p5 bra 	$L__BB0_11;
	ld.global.u32 	%r32, [%rd8];
	ld.global.u32 	%r10, [%rd3];
	add.s32 	%r11, %r8, %r32;
	mov.b16 	%rs5, 0;
	bra.uni 	$L__BB0_9;
$L__BB0_8:
	add.s32 	%r32, %r32, 1;
	setp.ge.s32 	%p8, %r32, %r11;
	@%p8 bra 	$L__BB0_10;
$L__BB0_9:
	setp.gt.s32 	%p6, %r32, 25;
	selp.b16 	%rs5, 1, %rs5, %p6;
	mul.wide.s32 	%rd36, %r32, 4;
	add.s64 	%rd37, %rd1, %rd36;
	ld.local.u32 	%r24, [%rd37];
	setp.lt.s32 	%p7, %r24, %r10;
	@%p7 bra 	$L__BB0_8;
	bra.uni 	$L__BB0_14;
$L__BB0_10:
	and.b16  	%rs4, %rs5, 255;
	setp.ne.s16 	%p9, %rs4, 0;
	@%p9 bra 	$L__BB0_14;
$L__BB0_11:
	atom.global.add.u32 	%r25, [%rd7], 1;
	atom.global.add.u32 	%r26, [%rd4], 1;
	ld.global.u32 	%r14, [%rd9];
	setp.lt.s32 	%p10, %r14, 1;
	@%p10 bra 	$L__BB0_14;
	ld.global.u32 	%r33, [%rd8];
	add.s32 	%r16, %r14, %r33;
$L__BB0_13:
	mul.wide.s32 	%rd38, %r33, 4;
	add.s64 	%rd39, %rd1, %rd38;
	ld.local.u32 	%r27, [%rd39];
	add.s32 	%r28, %r27, 1;
	st.local.u32 	[%rd39], %r28;
	add.s32 	%r33, %r33, 1;
	setp.lt.s32 	%p11, %r33, %r16;
	@%p11 bra 	$L__BB0_13;
$L__BB0_14:
	add.s32 	%r31, %r7, 1;
	ld.global.u32 	%r29, [%rd2];
	setp.lt.s32 	%p12, %r7, %r29;
	@%p12 bra 	$L__BB0_6;
$L__BB0_15:
	ret;

}


// ===== COMPILED SASS (sm_100) =====

	.target	sm_100

	.elftype	@"ET_EXEC"


//--------------------- .note.nv.tkinfo           --------------------------
	.section	.note.nv.tkinfo,"",@"SHT_NOTE"
	.sectionflags	@"SHF_NOTE_NV_TKINFO"
	.tkinfo
        /*0018*/ 	.word	0x00000002
        /*0030*/ 	.string	""
        /*0030*/ 	.string	"ptxas"
        /*0030*/ 	.string	"Cuda compilation tools, release 13.0, V13.0.88"
        /*0030*/ 	.string	"Build cuda_13.0.r13.0/compiler.36424714_0"
        /*0030*/ 	.string	"-arch sm_100 -m 64 "



//--------------------- .note.nv.cuinfo           --------------------------
	.section	.note.nv.cuinfo,"",@"SHT_NOTE"
	.sectionflags	@"SHF_NOTE_NV_CUINFO"
        /*0018*/ 	.short	0x0002
        /*001a*/ 	.short	0x0064
        /*001c*/ 	.short	0x0082
	.zero		2


//--------------------- .nv.info                  --------------------------
	.section	.nv.info,"",@"SHT_CUDA_INFO"
	.align	4


	//----- nvinfo : EIATTR_REGCOUNT
	.align		4
        /*0000*/ 	.byte	0x04, 0x2f
        /*0002*/ 	.short	(.L_1 - .L_0)
	.align		4
.L_0:
        /*0004*/ 	.word	index@(_Z15find_successreqPiS_S_S_S_S_S_S_S_S_S_S_)
        /*0008*/ 	.word	0x00000015


	//----- nvinfo : EIATTR_FRAME_SIZE
	.align		4
.L_1:
        /*000c*/ 	.byte	0x04, 0x11
        /*000e*/ 	.short	(.L_3 - .L_2)
	.align		4
.L_2:
        /*0010*/ 	.word	index@(_Z15find_successreqPiS_S_S_S_S_S_S_S_S_S_S_)
        /*0014*/ 	.word	0x00000068


	//----- nvinfo : EIATTR_MIN_STACK_SIZE
	.align		4
.L_3:
        /*0018*/ 	.byte	0x04, 0x12
        /*001a*/ 	.short	(.L_5 - .L_4)
	.align		4
.L_4:
        /*001c*/ 	.word	index@(_Z15find_successreqPiS_S_S_S_S_S_S_S_S_S_S_)
        /*0020*/ 	.word	0x00000068
.L_5:


//--------------------- .nv.compat                --------------------------
	.section	.nv.compat,"",@"SHT_CUDA_COMPAT_INFO"
	.align	4
        /*0000*/ 	.byte	0x02, 0x09, 0x00, 0x00, 0x02, 0x02, 0x01, 0x00, 0x02, 0x05, 0x05, 0x00, 0x03, 0x07, 0x01, 0x01
        /*0010*/ 	.byte	0x02, 0x03, 0x00, 0x00, 0x02, 0x06, 0x01, 0x00, 0x04, 0x0b, 0x08, 0x00, 0x09, 0x00, 0x00, 0x00
        /*0020*/ 	.byte	0x00, 0x00, 0x00, 0x00


//--------------------- .nv.info._Z15find_successreqPiS_S_S_S_S_S_S_S_S_S_S_ --------------------------
	.section	.nv.info._Z15find_successreqPiS_S_S_S_S_S_S_S_S_S_S_,"",@"SHT_CUDA_INFO"
	.sectionflags	@""
	.align	4


	//----- nvinfo : EIATTR_CUDA_API_VERSION
	.align		4
        /*0000*/ 	.byte	0x04, 0x37
        /*0002*/ 	.short	(.L_7 - .L_6)
.L_6:
        /*0004*/ 	.word	0x00000082


	//----- nvinfo : EIATTR_KPARAM_INFO
	.align		4
.L_7:
        /*0008*/ 	.byte	0x04, 0x17
        /*000a*/ 	.short	(.L_9 - .L_8)
.L_8:
        /*000c*/ 	.word	0x00000000
        /*0010*/ 	.short	0x000b
        /*0012*/ 	.short	0x0058
        /*0014*/ 	.byte	0x00, 0xf5, 0x21, 0x00


	//----- nvinfo : EIATTR_KPARAM_INFO
	.align		4
.L_9:
        /*0018*/ 	.byte	0x04, 0x17
        /*001a*/ 	.short	(.L_11 - .L_10)
.L_10:
        /*001c*/ 	.word	0x00000000
        /*0020*/ 	.short	0x000a
        /*0022*/ 	.short	0x0050
        /*0024*/ 	.byte	0x00, 0xf5, 0x21, 0x00


	//----- nvinfo : EIATTR_KPARAM_INFO
	.align		4
.L_11:
        /*0028*/ 	.byte	0x04, 0x17
        /*002a*/ 	.short	(.L_13 - .L_12)
.L_12:
        /*002c*/ 	.word	0x00000000
        /*0030*/ 	.short	0x0009
        /*0032*/ 	.short	0x0048
        /*0034*/ 	.byte	0x00, 0xf5, 0x21, 0x00


	//----- nvinfo : EIATTR_KPARAM_INFO
	.align		4
.L_13:
        /*0038*/ 	.byte	0x04, 0x17
        /*003a*/ 	.short	(.L_15 - .L_14)
.L_14:
        /*003c*/ 	.word	0x00000000
        /*0040*/ 	.short	0x0008
        /*0042*/ 	.short	0x0040
        /*0044*/ 	.byte	0x00, 0xf5, 0x21, 0x00


	//----- nvinfo : EIATTR_KPARAM_INFO
	.align		4
.L_15:
        /*0048*/ 	.byte	0x04, 0x17
        /*004a*/ 	.short	(.L_17 - .L_16)
.L_16:
        /*004c*/ 	.word	0x00000000
        /*0050*/ 	.short	0x0007
        /*0052*/ 	.short	0x0038
        /*0054*/ 	.byte	0x00, 0xf5, 0x21, 0x00


	//----- nvinfo : EIATTR_KPARAM_INFO
	.align		4
.L_17:
        /*0058*/ 	.byte	0x04, 0x17
        /*005a*/ 	.short	(.L_19 - .L_18)
.L_18:
        /*005c*/ 	.word	0x00000000
        /*0060*/ 	.short	0x0006
        /*0062*/ 	.short	0x0030
        /*0064*/ 	.byte	0x00, 0xf5, 0x21, 0x00


	//----- nvinfo : EIATTR_KPARAM_INFO
	.align		4
.L_19:
        /*0068*/ 	.byte	0x04, 0x17
        /*006a*/ 	.short	(.L_21 - .L_20)
.L_20:
        /*006c*/ 	.word	0x00000000
        /*0070*/ 	.short	0x0005
        /*0072*/ 	.short	0x0028
        /*0074*/ 	.byte	0x00, 0xf5, 0x21, 0x00


	//----- nvinfo : EIATTR_KPARAM_INFO
	.align		4
.L_21:
        /*0078*/ 	.byte	0x04, 0x17
        /*007a*/ 	.short	(.L_23 - .L_22)
.L_22:
        /*007c*/ 	.word	0x00000000
        /*0080*/ 	.short	0x0004
        /*0082*/ 	.short	0x0020
        /*0084*/ 	.byte	0x00, 0xf5, 0x21, 0x00


	//----- nvinfo : EIATTR_KPARAM_INFO
	.align		4
.L_23:
        /*0088*/ 	.byte	0x04, 0x17
        /*008a*/ 	.short	(.L_25 - .L_24)
.L_24:
        /*008c*/ 	.word	0x00000000
        /*0090*/ 	.short	0x0003
        /*0092*/ 	.short	0x0018
        /*0094*/ 	.byte	0x00, 0xf5, 0x21, 0x00


	//----- nvinfo : EIATTR_KPARAM_INFO
	.align		4
.L_25:
        /*0098*/ 	.byte	0x04, 0x17
        /*009a*/ 	.short	(.L_27 - .L_26)
.L_26:
        /*009c*/ 	.word	0x00000000
        /*00a0*/ 	.short	0x0002
        /*00a2*/ 	.short	0x0010
        /*00a4*/ 	.byte	0x00, 0xf5, 0x21, 0x00


	//----- nvinfo : EIATTR_KPARAM_INFO
	.align		4
.L_27:
        /*00a8*/ 	.byte	0x04, 0x17
        /*00aa*/ 	.short	(.L_29 - .L_28)
.L_28:
        /*00ac*/ 	.word	0x00000000
        /*00b0*/ 	.short	0x0001
        /*00b2*/ 	.short	0x0008
        /*00b4*/ 	.byte	0x00, 0xf5, 0x21, 0x00


	//----- nvinfo : EIATTR_KPARAM_INFO
	.align		4
.L_29:
        /*00b8*/ 	.byte	0x04, 0x17
        /*00ba*/ 	.short	(.L_31 - .L_30)
.L_30:
        /*00bc*/ 	.word	0x00000000
        /*00c0*/ 	.short	0x0000
        /*00c2*/ 	.short	0x0000
        /*00c4*/ 	.byte	0x00, 0xf5, 0x21, 0x00


	//----- nvinfo : EIATTR_SPARSE_MMA_MASK
	.align		4
.L_31:
        /*00c8*/ 	.byte	0x03, 0x50
        /*00ca*/ 	.short	0x0000


	//----- nvinfo : EIATTR_MAXREG_COUNT
	.align		4
        /*00cc*/ 	.byte	0x03, 0x1b
        /*00ce*/ 	.short	0x00ff


	//----- nvinfo : EIATTR_MERCURY_ISA_VERSION
	.align		4
        /*00d0*/ 	.byte	0x03, 0x5f
        /*00d2*/ 	.short	0x0101


	//----- nvinfo : EIATTR_INT_WARP_WIDE_INSTR_OFFSETS
	.align		4
        /*00d4*/ 	.byte	0x04, 0x31
        /*00d6*/ 	.short	(.L_33 - .L_32)


	//   ....[0]....
.L_32:
        /*00d8*/ 	.word	0x000004b0


	//----- nvinfo : EIATTR_VRC_CTA_INIT_COUNT
	.align		4
.L_33:
        /*00dc*/ 	.byte	0x02, 0x4a
	.zero		1
	.zero		1


	//----- nvinfo : EIATTR_EXIT_INSTR_OFFSETS
	.align		4
        /*00e0*/ 	.byte	0x04, 0x1c
        /*00e2*/ 	.short	(.L_35 - .L_34)


	//   ....[0]....
.L_34:
        /*00e4*/ 	.word	0x00000090


	//   ....[1]....
        /*00e8*/ 	.word	0x00000240


	//   ....[2]....
        /*00ec*/ 	.word	0x00000290


	//   ....[3]....
        /*00f0*/ 	.word	0x00000620


	//----- nvinfo : EIATTR_CRS_STACK_SIZE
	.align		4
.L_35:
        /*00f4*/ 	.byte	0x04, 0x1e
        /*00f6*/ 	.short	(.L_37 - .L_36)
.L_36:
        /*00f8*/ 	.word	0x00000000


	//----- nvinfo : EIATTR_CBANK_PARAM_SIZE
	.align		4
.L_37:
        /*00fc*/ 	.byte	0x03, 0x19
        /*00fe*/ 	.short	0x0060


	//----- nvinfo : EIATTR_PARAM_CBANK
	.align		4
        /*0100*/ 	.byte	0x04, 0x0a
        /*0102*/ 	.short	(.L_39 - .L_38)
	.align		4
.L_38:
        /*0104*/ 	.word	index@(.nv.constant0._Z15find_successreqPiS_S_S_S_S_S_S_S_S_S_S_)
        /*0108*/ 	.short	0x0380
        /*010a*/ 	.short	0x0060


	//----- nvinfo : EIATTR_SW_WAR
	.align		4
.L_39:
        /*010c*/ 	.byte	0x04, 0x36
        /*010e*/ 	.short	(.L_41 - .L_40)
.L_40:
        /*0110*/ 	.word	0x00000008
.L_41:


//--------------------- .nv.callgraph             --------------------------
	.section	.nv.callgraph,"",@"SHT_CUDA_CALLGRAPH"
	.align	4
	.sectionentsize	8
	.align		4
        /*0000*/ 	.word	0x00000000
	.align		4
        /*0004*/ 	.word	0xffffffff
	.align		4
        /*0008*/ 	.word	0x00000000
	.align		4
        /*000c*/ 	.word	0xfffffffe
	.align		4
        /*0010*/ 	.word	0x00000000
	.align		4
        /*0014*/ 	.word	0xfffffffd
	.align		4
        /*0018*/ 	.word	0x00000000
	.align		4
        /*001c*/ 	.word	0xfffffffc


//--------------------- .text._Z15find_successreqPiS_S_S_S_S_S_S_S_S_S_S_ --------------------------
	.section	.text._Z15find_successreqPiS_S_S_S_S_S_S_S_S_S_S_,"ax",@progbits
	.align	128
        .global         _Z15find_successreqPiS_S_S_S_S_S_S_S_S_S_S_
        .type           _Z15find_successreqPiS_S_S_S_S_S_S_S_S_S_S_,@function
        .size           _Z15find_successreqPiS_S_S_S_S_S_S_S_S_S_S_,(.L_x_9 - _Z15find_successreqPiS_S_S_S_S_S_S_S_S_S_S_)
        .other          _Z15find_successreqPiS_S_S_S_S_S_S_S_S_S_S_,@"STO_CUDA_ENTRY STV_DEFAULT"
_Z15find_successreqPiS_S_S_S_S_S_S_S_S_S_S_:
.text._Z15find_successreqPiS_S_S_S_S_S_S_S_S_S_S_:
[----:B------:R-:W0:Y:S01]  /*0000*/  LDC R1, c[0x0][0x37c] ;  /* 0x0000df00ff017b82 */ /* 0x000e220000000800 */
[----:B------:R-:W1:Y:S07]  /*0010*/  S2R R2, SR_CTAID.X ;  /* 0x0000000000027919 */ /* 0x000e6e0000002500 */
[----:B------:R-:W1:Y:S01]  /*0020*/  LDC.64 R4, c[0x0][0x3a0] ;  /* 0x0000e800ff047b82 */ /* 0x000e620000000a00 */
[----:B------:R-:W2:Y:S01]  /*0030*/  LDCU.64 UR4, c[0x0][0x358] ;  /* 0x00006b00ff0477ac */ /* 0x000ea20008000a00 */
[----:B0-----:R-:W-:-:S02]  /*0040*/  VIADD R1, R1, 0xffffff98 ;  /* 0xffffff9801017836 */ /* 0x001fc40000000000 */
[----:B-1----:R-:W-:-:S06]  /*0050*/  IMAD.WIDE.U32 R4, R2, 0x4, R4 ;  /* 0x0000000402047825 */ /* 0x002fcc00078e0004 */
[----:B--2---:R-:W2:Y:S01]  /*0060*/  LDG.E R4, desc[UR4][R4.64] ;  /* 0x0000000404047981 */ /* 0x004ea2000c1e1900 */
[----:B------:R-:W2:Y:S02]  /*0070*/  S2R R9, SR_TID.X ;  /* 0x0000000000097919 */ /* 0x000ea40000002100 */
[----:B--2---:R-:W-:-:S13]  /*0080*/  ISETP.GE.AND P0, PT, R9, R4, PT ;  /* 0x000000040900720c */ /* 0x004fda0003f06270 */
[----:B------:R-:W-:Y:S05]  /*0090*/  @P0 EXIT ;  /* 0x000000000000094d */ /* 0x000fea0003800000 */
[----:B------:R-:W0:Y:S01]  /*00a0*/  LDC.64 R6, c[0x0][0x380] ;  /* 0x0000e000ff067b82 */ /* 0x000e220000000a00 */
[----:B------:R-:W-:Y:S01]  /*00b0*/  ISETP.NE.AND P0, PT, R2, RZ, PT ;  /* 0x000000ff0200720c */ /* 0x000fe20003f05270 */
[----:B------:R-:W-:-:S12]  /*00c0*/  IMAD.MOV.U32 R4, RZ, RZ, RZ ;  /* 0x000000ffff047224 */ /* 0x000fd800078e00ff */
[----:B------:R-:W-:Y:S05]  /*00d0*/  @!P0 BRA `(.L_x_0) ;  /* 0x0000000000108947 */ /* 0x000fea0003800000 */
[----:B------:R-:W1:Y:S01]  /*00e0*/  LDC.64 R4, c[0x0][0x3d8] ;  /* 0x0000f600ff047b82 */ /* 0x000e620000000a00 */
[----:B------:R-:W-:-:S04]  /*00f0*/  VIADD R3, R2, 0xffffffff ;  /* 0xffffffff02037836 */ /* 0x000fc80000000000 */
[----:B-1----:R-:W-:-:S06]  /*0100*/  IMAD.WIDE.U32 R4, R3, 0x4, R4 ;  /* 0x0000000403047825 */ /* 0x002fcc00078e0004 */
[----:B------:R1:W5:Y:S02]  /*0110*/  LDG.E R4, desc[UR4][R4.64] ;  /* 0x0000000404047981 */ /* 0x000364000c1e1900 */
.L_x_0:
[----:B-----5:R-:W-:-:S05]  /*0120*/  IADD3 R9, PT, PT, R9, R4, RZ ;  /* 0x0000000409097210 */ /* 0x020fca0007ffe0ff */
[----:B01----:R-:W-:-:S05]  /*0130*/  IMAD.WIDE R4, R9, 0x4, R6 ;  /* 0x0000000409047825 */ /* 0x003fca00078e0206 */
[----:B------:R-:W2:Y:S01]  /*0140*/  LDG.E R8, desc[UR4][R4.64] ;  /* 0x0000000404087981 */ /* 0x000ea2000c1e1900 */
[----:B------:R-:W-:-:S03]  /*0150*/  IMAD.MOV.U32 R0, RZ, RZ, R1 ;  /* 0x000000ffff007224 */ /* 0x000fc600078e0001 */
[----:B------:R0:W-:Y:S04]  /*0160*/  STL.64 [R1], RZ ;  /* 0x000000ff01007387 */ /* 0x0001e80000100a00 */
[----:B------:R0:W-:Y:S04]  /*0170*/  STL.64 [R1+0x8], RZ ;  /* 0x000008ff01007387 */ /* 0x0001e80000100a00 */
        /* <DEDUP_REMOVED lines=10> */
[----:B------:R0:W-:Y:S01]  /*0220*/  STL [R1+0x60], RZ ;  /* 0x000060ff01007387 */ /* 0x0001e20000100800 */
[----:B--2---:R-:W-:-:S13]  /*0230*/  ISETP.NE.AND P0, PT, R8, -0x1, PT ;  /* 0xffffffff0800780c */ /* 0x004fda0003f05270 */
[----:B0-----:R-:W-:Y:S05]  /*0240*/  @!P0 EXIT ;  /* 0x000000000000894d */ /* 0x001fea0003800000 */
[----:B------:R-:W0:Y:S02]  /*0250*/  LDC.64 R4, c[0x0][0x388] ;  /* 0x0000e200ff047b82 */ /* 0x000e240000000a00 */
[----:B0-----:R-:W-:-:S05]  /*0260*/  IMAD.WIDE R4, R9, 0x4, R4 ;  /* 0x0000000409047825 */ /* 0x001fca00078e0204 */
[----:B------:R-:W2:Y:S02]  /*0270*/  LDG.E R3, desc[UR4][R4.64] ;  /* 0x0000000404037981 */ /* 0x000ea4000c1e1900 */
[----:B--2---:R-:W-:-:S13]  /*0280*/  ISETP.GT.AND P0, PT, R8, R3, PT ;  /* 0x000000030800720c */ /* 0x004fda0003f04270 */
[----:B------:R-:W-:Y:S05]  /*0290*/  @P0 EXIT ;  /* 0x000000000000094d */ /* 0x000fea0003800000 */
[----:B------:R-:W0:Y:S08]  /*02a0*/  LDC.64 R6, c[0x0][0x3a8] ;  /* 0x0000ea00ff067b82 */ /* 0x000e300000000a00 */
[----:B------:R-:W1:Y:S01]  /*02b0*/  LDC.64 R10, c[0x0][0x398] ;  /* 0x0000e600ff0a7b82 */ /* 0x000e620000000a00 */
[----:B0-----:R-:W-:-:S04]  /*02c0*/  IMAD.WIDE R6, R9, 0x4, R6 ;  /* 0x0000000409067825 */ /* 0x001fc800078e0206 */
[----:B-1----:R-:W-:-:S07]  /*02d0*/  IMAD.WIDE.U32 R2, R2, 0x4, R10 ;  /* 0x0000000402027825 */ /* 0x002fce00078e000a */
.L_x_7:
[----:B------:R-:W0:Y:S08]  /*02e0*/  LDC.64 R10, c[0x0][0x3d0] ;  /* 0x0000f400ff0a7b82 */ /* 0x000e300000000a00 */
[----:B------:R-:W1:Y:S01]  /*02f0*/  LDC.64 R12, c[0x0][0x3c8] ;  /* 0x0000f200ff0c7b82 */ /* 0x000e620000000a00 */
[----:B0-----:R-:W-:-:S05]  /*0300*/  IMAD.WIDE R10, R8, 0x4, R10 ;  /* 0x00000004080a7825 */ /* 0x001fca00078e020a */
[----:B------:R-:W2:Y:S01]  /*0310*/  LDG.E R16, desc[UR4][R10.64] ;  /* 0x000000040a107981 */ /* 0x000ea2000c1e1900 */
[----:B------:R-:W-:Y:S04]  /*0320*/  BSSY.RECONVERGENT B0, `(.L_x_1) ;  /* 0x000002b000007945 */ /* 0x000fe80003800200 */
[----:B------:R-:W-:Y:S01]  /*0330*/  BSSY.RELIABLE B1, `(.L_x_2) ;  /* 0x0000015000017945 */ /* 0x000fe20003800100 */
[----:B-1----:R-:W-:Y:S01]  /*0340*/  IMAD.WIDE R12, R8, 0x4, R12 ;  /* 0x00000004080c7825 */ /* 0x002fe200078e020c */
[----:B--2---:R-:W-:-:S13]  /*0350*/  ISETP.GE.AND P0, PT, R16, 0x1, PT ;  /* 0x000000011000780c */ /* 0x004fda0003f06270 */
[----:B------:R-:W-:Y:S05]  /*0360*/  @!P0 BRA `(.L_x_3) ;  /* 0x0000000000448947 */ /* 0x000fea0003800000 */
[----:B------:R-:W2:Y:S04]  /*0370*/  LDG.E R9, desc[UR4][R12.64] ;  /* 0x000000040c097981 */ /* 0x000ea8000c1e1900 */
[----:B------:R0:W5:Y:S01]  /*0380*/  LDG.E R18, desc[UR4][R6.64] ;  /* 0x0000000406127981 */ /* 0x000162000c1e1900 */
[----:B------:R-:W-:Y:S01]  /*0390*/  PRMT R14, RZ, 0x7610, R14 ;  /* 0x00007610ff0e7816 */ /* 0x000fe2000000000e */
[----:B0-2---:R-:W-:-:S07]  /*03a0*/  IMAD.IADD R16, R16, 0x1, R9 ;  /* 0x0000000110107824 */ /* 0x005fce00078e0209 */
.L_x_5:
[----:B------:R-:W-:-:S06]  /*03b0*/  LEA R15, R9, R0, 0x2 ;  /* 0x00000000090f7211 */ /* 0x000fcc00078e10ff */
[----:B------:R-:W2:Y:S01]  /*03c0*/  LDL R15, [R15] ;  /* 0x000000000f0f7983 */ /* 0x000ea20000100800 */
[----:B------:R-:W-:-:S04]  /*03d0*/  ISETP.GT.AND P0, PT, R9, 0x19, PT ;  /* 0x000000190900780c */ /* 0x000fc80003f04270 */
[----:B------:R-:W-:Y:S02]  /*03e0*/  SEL R14, R14, 0x1, !P0 ;  /* 0x000000010e0e7807 */ /* 0x000fe40004000000 */
[----:B--2--5:R-:W-:-:S13]  /*03f0*/  ISETP.GE.AND P1, PT, R15, R18, PT ;  /* 0x000000120f00720c */ /* 0x024fda0003f26270 */
[----:B------:R-:W-:Y:S05]  /*0400*/  @P1 BREAK.RELIABLE B1 ;  /* 0x0000000000011942 */ /* 0x000fea0003800100 */
[----:B------:R-:W-:Y:S05]  /*0410*/  @P1 BRA `(.L_x_4) ;  /* 0x00000000006c1947 */ /* 0x000fea0003800000 */
[----:B------:R-:W-:-:S05]  /*0420*/  VIADD R9, R9, 0x1 ;  /* 0x0000000109097836 */ /* 0x000fca0000000000 */
[----:B------:R-:W-:-:S13]  /*0430*/  ISETP.GE.AND P0, PT, R9, R16, PT ;  /* 0x000000100900720c */ /* 0x000fda0003f06270 */
[----:B------:R-:W-:Y:S05]  /*0440*/  @!P0 BRA `(.L_x_5) ;  /* 0xfffffffc00d88947 */ /* 0x000fea000383ffff */
[----:B------:R-:W-:-:S13]  /*0450*/  LOP3.LUT P0, RZ, R14, 0xff, RZ, 0xc0, !PT ;  /* 0x000000ff0eff7812 */ /* 0x000fda000780c0ff */
[----:B------:R-:W-:Y:S05]  /*0460*/  @P0 BREAK.RELIABLE B1 ;  /* 0x0000000000010942 */ /* 0x000fea0003800100 */
[----:B------:R-:W-:Y:S05]  /*0470*/  @P0 BRA `(.L_x_4) ;  /* 0x0000000000540947 */ /* 0x000fea0003800000 */
.L_x_3:
[----:B------:R-:W-:Y:S05]  /*0480*/  BSYNC.RELIABLE B1 ;  /* 0x0000000000017941 */ /* 0x000fea0003800100 */
.L_x_2:
[----:B------:R-:W0:Y:S01]  /*0490*/  S2R R16, SR_LANEID ;  /* 0x0000000000107919 */ /* 0x000e220000000000 */
[----:B------:R-:W1:Y:S01]  /*04a0*/  LDC.64 R14, c[0x0][0x390] ;  /* 0x0000e400ff0e7b82 */ /* 0x000e620000000a00 */
[----:B------:R-:W-:Y:S02]  /*04b0*/  VOTEU.ANY UR6, UPT, PT ;  /* 0x0000000000067886 */ /* 0x000fe400038e0100 */
[----:B------:R-:W-:Y:S02]  /*04c0*/  UFLO.U32 UR7, UR6 ;  /* 0x00000006000772bd */ /* 0x000fe400080e0000 */
[----:B------:R-:W1:Y:S04]  /*04d0*/  POPC R9, UR6 ;  /* 0x0000000600097d09 */ /* 0x000e680008000000 */
[----:B0-----:R-:W-:-:S13]  /*04e0*/  ISETP.EQ.U32.AND P0, PT, R16, UR7, PT ;  /* 0x0000000710007c0c */ /* 0x001fda000bf02070 */
[----:B-1----:R0:W-:Y:S04]  /*04f0*/  @P0 REDG.E.ADD.STRONG.GPU desc[UR4][R14.64], R9 ;  /* 0x000000090e00098e */ /* 0x0021e8000c12e104 */
[----:B------:R0:W-:Y:S04]  /*0500*/  @P0 REDG.E.ADD.STRONG.GPU desc[UR4][R2.64], R9 ;  /* 0x000000090200098e */ /* 0x0001e8000c12e104 */
[----:B------:R-:W2:Y:S02]  /*0510*/  LDG.E R10, desc[UR4][R10.64] ;  /* 0x000000040a0a7981 */ /* 0x000ea4000c1e1900 */
[----:B--2---:R-:W-:-:S13]  /*0520*/  ISETP.GE.AND P0, PT, R10, 0x1, PT ;  /* 0x000000010a00780c */ /* 0x004fda0003f06270 */
[----:B0-----:R-:W-:Y:S05]  /*0530*/  @!P0 BRA `(.L_x_4) ;  /* 0x0000000000248947 */ /* 0x001fea0003800000 */
[----:B------:R-:W2:Y:S02]  /*0540*/  LDG.E R13, desc[UR4][R12.64] ;  /* 0x000000040c0d7981 */ /* 0x000ea4000c1e1900 */
[----:B--2---:R-:W-:-:S07]  /*0550*/  IMAD.IADD R14, R10, 0x1, R13 ;  /* 0x000000010a0e7824 */ /* 0x004fce00078e020d */
.L_x_6:
[----:B0-----:R-:W-:-:S05]  /*0560*/  LEA R9, R13, R0, 0x2 ;  /* 0x000000000d097211 */ /* 0x001fca00078e10ff */
[----:B------:R-:W2:Y:S01]  /*0570*/  LDL R10, [R9] ;  /* 0x00000000090a7983 */ /* 0x000ea20000100800 */
[----:B------:R-:W-:-:S05]  /*0580*/  VIADD R13, R13, 0x1 ;  /* 0x000000010d0d7836 */ /* 0x000fca0000000000 */
[----:B------:R-:W-:Y:S01]  /*0590*/  ISETP.GE.AND P0, PT, R13, R14, PT ;  /* 0x0000000e0d00720c */ /* 0x000fe20003f06270 */
[----:B--2---:R-:W-:-:S05]  /*05a0*/  VIADD R10, R10, 0x1 ;  /* 0x000000010a0a7836 */ /* 0x004fca0000000000 */
[----:B------:R0:W-:Y:S07]  /*05b0*/  STL [R9], R10 ;  /* 0x0000000a09007387 */ /* 0x0001ee0000100800 */
[----:B------:R-:W-:Y:S05]  /*05c0*/  @!P0 BRA `(.L_x_6) ;  /* 0xfffffffc00e48947 */ /* 0x000fea000383ffff */
.L_x_4:
[----:B------:R-:W-:Y:S05]  /*05d0*/  BSYNC.RECONVERGENT B0 ;  /* 0x0000000000007941 */ /* 0x000fea0003800200 */
.L_x_1:
[----:B0-----:R-:W2:Y:S02]  /*05e0*/  LDG.E R9, desc[UR4][R4.64] ;  /* 0x0000000404097981 */ /* 0x001ea4000c1e1900 */
[C---:B--2---:R-:W-:Y:S02]  /*05f0*/  ISETP.GE.AND P0, PT, R8.reuse, R9, PT ;  /* 0x000000090800720c */ /* 0x044fe40003f06270 */
[----:B------:R-:W-:-:S11]  /*0600*/  IADD3 R8, PT, PT, R8, 0x1, RZ ;  /* 0x0000000108087810 */ /* 0x000fd60007ffe0ff */
[----:B------:R-:W-:Y:S05]  /*0610*/  @!P0 BRA `(.L_x_7) ;  /* 0xfffffffc00308947 */ /* 0x000fea000383ffff */
[----:B------:R-:W-:Y:S05]  /*0620*/  EXIT ;  /* 0x000000000000794d */ /* 0x000fea0003800000 */
.L_x_8:
[----:B------:R-:W-:-:S00]  /*0630*/  BRA `(.L_x_8) ;  /* 0xfffffffc00fc7947 */ /* 0x000fc0000383ffff */
[----:B------:R-:W-:-:S00]  /*0640*/  NOP ;  /* 0x0000000000007918 */ /* 0x000fc00000000000 */
        /* <DEDUP_REMOVED lines=11> */
.L_x_9:


//--------------------- .nv.shared.reserved.0     --------------------------
	.section	.nv.shared.reserved.0,"aw",@nobits
	.weak		__nv_reservedSMEM_offset_0_alias
	.size		__nv_reservedSMEM_offset_0_alias, 0, 64
	.other		__nv_reservedSMEM_offset_0_alias,@"STO_CUDA_RESERVED_SHARED STV_DEFAULT"
__nv_reservedSMEM_offset_0_alias:
	.zero		0
	.zero		64


//--------------------- .nv.constant0._Z15find_successreqPiS_S_S_S_S_S_S_S_S_S_S_ --------------------------
	.section	.nv.constant0._Z15find_successreqPiS_S_S_S_S_S_S_S_S_S_S_,"a",@progbits
	.sectionflags	@""
	.align	4
.nv.constant0._Z15find_successreqPiS_S_S_S_S_S_S_S_S_S_S_:
	.zero		992


//--------------------- SYMBOLS --------------------------

	.type		.nv.reservedSmem.offset0,@object
	.size		.nv.reservedSmem.offset0,0x4
